//
// Generated by NVIDIA NVVM Compiler
//
// Compiler Build ID: CL-36424714
// Cuda compilation tools, release 13.0, V13.0.88
// Based on NVVM 20.0.0
//

.version 9.0
.target sm_100
.address_size 64

	// .globl	_Z10volumeFluxiPKdS0_Pd

.visible .entry _Z10volumeFluxiPKdS0_Pd(
	.param .u32 _Z10volumeFluxiPKdS0_Pd_param_0,
	.param .u64 .ptr .align 1 _Z10volumeFluxiPKdS0_Pd_param_1,
	.param .u64 .ptr .align 1 _Z10volumeFluxiPKdS0_Pd_param_2,
	.param .u64 .ptr .align 1 _Z10volumeFluxiPKdS0_Pd_param_3
)
{
	.reg .b32 	%r<5>;
	.reg .b64 	%rd<12>;
	.reg .b64 	%fd<21>;

	ld.param.u64 	%rd1, [_Z10volumeFluxiPKdS0_Pd_param_1];
	ld.param.u64 	%rd2, [_Z10volumeFluxiPKdS0_Pd_param_2];
	ld.param.u64 	%rd3, [_Z10volumeFluxiPKdS0_Pd_param_3];
	cvta.to.global.u64 	%rd4, %rd3;
	cvta.to.global.u64 	%rd5, %rd2;
	cvta.to.global.u64 	%rd6, %rd1;
	mov.u32 	%r1, %ctaid.x;
	mov.u32 	%r2, %tid.x;
	mad.lo.s32 	%r3, %r1, 144, %r2;
	mul.lo.s32 	%r4, %r1, 7;
	mul.wide.u32 	%rd7, %r4, 8;
	add.s64 	%rd8, %rd6, %rd7;
	ld.global.nc.f64 	%fd1, [%rd8];
	ld.global.nc.f64 	%fd2, [%rd8+8];
	ld.global.nc.f64 	%fd3, [%rd8+16];
	ld.global.nc.f64 	%fd4, [%rd8+24];
	mul.wide.u32 	%rd9, %r3, 8;
	add.s64 	%rd10, %rd5, %rd9;
	ld.global.nc.f64 	%fd5, [%rd10];
	ld.global.nc.f64 	%fd6, [%rd10+288];
	ld.global.nc.f64 	%fd7, [%rd10+576];
	ld.global.nc.f64 	%fd8, [%rd10+864];
	mul.f64 	%fd9, %fd5, %fd7;
	mul.f64 	%fd10, %fd6, %fd7;
	mul.f64 	%fd11, %fd5, %fd8;
	mul.f64 	%fd12, %fd6, %fd8;
	mul.f64 	%fd13, %fd2, %fd10;
	fma.rn.f64 	%fd14, %fd1, %fd9, %fd13;
	add.s64 	%rd11, %rd4, %rd9;
	st.global.f64 	[%rd11], %fd14;
	mul.f64 	%fd15, %fd4, %fd10;
	fma.rn.f64 	%fd16, %fd3, %fd9, %fd15;
	st.global.f64 	[%rd11+288], %fd16;
	mul.f64 	%fd17, %fd2, %fd12;
	fma.rn.f64 	%fd18, %fd1, %fd11, %fd17;
	st.global.f64 	[%rd11+576], %fd18;
	mul.f64 	%fd19, %fd4, %fd12;
	fma.rn.f64 	%fd20, %fd3, %fd11, %fd19;
	st.global.f64 	[%rd11+864], %fd20;
	ret;

}


// ===== COMPILED SASS (sm_100) =====

	.target	sm_100

	.elftype	@"ET_EXEC"


//--------------------- .note.nv.tkinfo           --------------------------
	.section	.note.nv.tkinfo,"",@"SHT_NOTE"
	.sectionflags	@"SHF_NOTE_NV_TKINFO"
	.tkinfo
        /*0018*/ 	.word	0x00000002
        /*0030*/ 	.string	""
        /*0030*/ 	.string	"ptxas"
        /*0030*/ 	.string	"Cuda compilation tools, release 13.0, V13.0.88"
        /*0030*/ 	.string	"Build cuda_13.0.r13.0/compiler.36424714_0"
        /*0030*/ 	.string	"-arch sm_100 -m 64 "



//--------------------- .note.nv.cuinfo           --------------------------
	.section	.note.nv.cuinfo,"",@"SHT_NOTE"
	.sectionflags	@"SHF_NOTE_NV_CUINFO"
        /*0018*/ 	.short	0x0002
        /*001a*/ 	.short	0x0064
        /*001c*/ 	.short	0x0082
	.zero		2


//--------------------- .nv.info                  --------------------------
	.section	.nv.info,"",@"SHT_CUDA_INFO"
	.align	4


	//----- nvinfo : EIATTR_REGCOUNT
	.align		4
        /*0000*/ 	.byte	0x04, 0x2f
        /*0002*/ 	.short	(.L_1 - .L_0)
	.align		4
.L_0:
        /*0004*/ 	.word	index@(_Z10volumeFluxiPKdS0_Pd)
        /*0008*/ 	.word	0x0000001c


	//----- nvinfo : EIATTR_FRAME_SIZE
	.align		4
.L_1:
        /*000c*/ 	.byte	0x04, 0x11
        /*000e*/ 	.short	(.L_3 - .L_2)
	.align		4
.L_2:
        /*0010*/ 	.word	index@(_Z10volumeFluxiPKdS0_Pd)
        /*0014*/ 	.word	0x00000000


	//----- nvinfo : EIATTR_MIN_STACK_SIZE
	.align		4
.L_3:
        /*0018*/ 	.byte	0x04, 0x12
        /*001a*/ 	.short	(.L_5 - .L_4)
	.align		4
.L_4:
        /*001c*/ 	.word	index@(_Z10volumeFluxiPKdS0_Pd)
        /*0020*/ 	.word	0x00000000
.L_5:


//--------------------- .nv.compat                --------------------------
	.section	.nv.compat,"",@"SHT_CUDA_COMPAT_INFO"
	.align	4
        /*0000*/ 	.byte	0x02, 0x09, 0x00, 0x00, 0x02, 0x02, 0x01, 0x00, 0x02, 0x05, 0x05, 0x00, 0x03, 0x07, 0x01, 0x01
        /*0010*/ 	.byte	0x02, 0x03, 0x00, 0x00, 0x02, 0x06, 0x01, 0x00, 0x04, 0x0b, 0x08, 0x00, 0x01, 0x00, 0x00, 0x00
        /*0020*/ 	.byte	0x00, 0x00, 0x00, 0x00


//--------------------- .nv.info._Z10volumeFluxiPKdS0_Pd --------------------------
	.section	.nv.info._Z10volumeFluxiPKdS0_Pd,"",@"SHT_CUDA_INFO"
	.sectionflags	@""
	.align	4


	//----- nvinfo : EIATTR_CUDA_API_VERSION
	.align		4
        /*0000*/ 	.byte	0x04, 0x37
        /*0002*/ 	.short	(.L_7 - .L_6)
.L_6:
        /*0004*/ 	.word	0x00000082


	//----- nvinfo : EIATTR_KPARAM_INFO
	.align		4
.L_7:
        /*0008*/ 	.byte	0x04, 0x17
        /*000a*/ 	.short	(.L_9 - .L_8)
.L_8:
        /*000c*/ 	.word	0x00000000
        /*0010*/ 	.short	0x0003
        /*0012*/ 	.short	0x0018
        /*0014*/ 	.byte	0x00, 0xf5, 0x21, 0x00


	//----- nvinfo : EIATTR_KPARAM_INFO
	.align		4
.L_9:
        /*0018*/ 	.byte	0x04, 0x17
        /*001a*/ 	.short	(.L_11 - .L_10)
.L_10:
        /*001c*/ 	.word	0x00000000
        /*0020*/ 	.short	0x0002
        /*0022*/ 	.short	0x0010
        /*0024*/ 	.byte	0x00, 0xf5, 0x21, 0x00


	//----- nvinfo : EIATTR_KPARAM_INFO
	.align		4
.L_11:
        /*0028*/ 	.byte	0x04, 0x17
        /*002a*/ 	.short	(.L_13 - .L_12)
.L_12:
        /*002c*/ 	.word	0x00000000
        /*0030*/ 	.short	0x0001
        /*0032*/ 	.short	0x0008
        /*0034*/ 	.byte	0x00, 0xf5, 0x21, 0x00


	//----- nvinfo : EIATTR_KPARAM_INFO
	.align		4
.L_13:
        /*0038*/ 	.byte	0x04, 0x17
        /*003a*/ 	.short	(.L_15 - .L_14)
.L_14:
        /*003c*/ 	.word	0x00000000
        /*0040*/ 	.short	0x0000
        /*0042*/ 	.short	0x0000
        /*0044*/ 	.byte	0x00, 0xf0, 0x11, 0x00


	//----- nvinfo : EIATTR_SPARSE_MMA_MASK
	.align		4
.L_15:
        /*0048*/ 	.byte	0x03, 0x50
        /*004a*/ 	.short	0x0000


	//----- nvinfo : EIATTR_MAXREG_COUNT
	.align		4
        /*004c*/ 	.byte	0x03, 0x1b
        /*004e*/ 	.short	0x00ff


	//----- nvinfo : EIATTR_MERCURY_ISA_VERSION
	.align		4
        /*0050*/ 	.byte	0x03, 0x5f
        /*0052*/ 	.short	0x0101


	//----- nvinfo : EIATTR_VRC_CTA_INIT_COUNT
	.align		4
        /*0054*/ 	.byte	0x02, 0x4a
	.zero		1
	.zero		1


	//----- nvinfo : EIATTR_EXIT_INSTR_OFFSETS
	.align		4
        /*0058*/ 	.byte	0x04, 0x1c
        /*005a*/ 	.short	(.L_17 - .L_16)


	//   ....[0]....
.L_16:
        /*005c*/ 	.word	0x00000240


	//----- nvinfo : EIATTR_CBANK_PARAM_SIZE
	.align		4
.L_17:
        /*0060*/ 	.byte	0x03, 0x19
        /*0062*/ 	.short	0x0020


	//----- nvinfo : EIATTR_PARAM_CBANK
	.align		4
        /*0064*/ 	.byte	0x04, 0x0a
        /*0066*/ 	.short	(.L_19 - .L_18)
	.align		4
.L_18:
        /*0068*/ 	.word	index@(.nv.constant0._Z10volumeFluxiPKdS0_Pd)
        /*006c*/ 	.short	0x0380
        /*006e*/ 	.short	0x0020


	//----- nvinfo : EIATTR_SW_WAR
	.align		4
.L_19:
        /*0070*/ 	.byte	0x04, 0x36
        /*0072*/ 	.short	(.L_21 - .L_20)
.L_20:
        /*0074*/ 	.word	0x00000008
.L_21:


//--------------------- .nv.callgraph             --------------------------
	.section	.nv.callgraph,"",@"SHT_CUDA_CALLGRAPH"
	.align	4
	.sectionentsize	8
	.align		4
        /*0000*/ 	.word	0x00000000
	.align		4
        /*0004*/ 	.word	0xffffffff
	.align		4
        /*0008*/ 	.word	0x00000000
	.align		4
        /*000c*/ 	.word	0xfffffffe
	.align		4
        /*0010*/ 	.word	0x00000000
	.align		4
        /*0014*/ 	.word	0xfffffffd
	.align		4
        /*0018*/ 	.word	0x00000000
	.align		4
        /*001c*/ 	.word	0xfffffffc


//--------------------- .text._Z10volumeFluxiPKdS0_Pd --------------------------
	.section	.text._Z10volumeFluxiPKdS0_Pd,"ax",@progbits
	.align	128
        .global         _Z10volumeFluxiPKdS0_Pd
        .type           _Z10volumeFluxiPKdS0_Pd,@function
        .size           _Z10volumeFluxiPKdS0_Pd,(.L_x_1 - _Z10volumeFluxiPKdS0_Pd)
        .other          _Z10volumeFluxiPKdS0_Pd,@"STO_CUDA_ENTRY STV_DEFAULT"
_Z10volumeFluxiPKdS0_Pd:
.text._Z10volumeFluxiPKdS0_Pd:
[----:B------:R-:W-:Y:S01]  /*0000*/  LDC R1, c[0x0][0x37c] ;  /* 0x0000df00ff017b82 */ /* 0x000fe20000000800 */
[----:B------:R-:W0:Y:S07]  /*0010*/  S2R R5, SR_CTAID.X ;  /* 0x0000000000057919 */ /* 0x000e2e0000002500 */
[----:B------:R-:W1:Y:S01]  /*0020*/  LDC.64 R22, c[0x0][0x390] ;  /* 0x0000e400ff167b82 */ /* 0x000e620000000a00 */
[----:B------:R-:W2:Y:S01]  /*0030*/  LDCU.64 UR4, c[0x0][0x358] ;  /* 0x00006b00ff0477ac */ /* 0x000ea20008000a00 */
[----:B------:R-:W0:Y:S06]  /*0040*/  S2R R0, SR_TID.X ;  /* 0x0000000000007919 */ /* 0x000e2c0000002100 */
[----:B------:R-:W3:Y:S08]  /*0050*/  LDC.64 R20, c[0x0][0x388] ;  /* 0x0000e200ff147b82 */ /* 0x000ef00000000a00 */
[----:B------:R-:W4:Y:S01]  /*0060*/  LDC.64 R12, c[0x0][0x398] ;  /* 0x0000e600ff0c7b82 */ /* 0x000f220000000a00 */
[C---:B0-----:R-:W-:Y:S01]  /*0070*/  IMAD R0, R5.reuse, 0x90, R0 ;  /* 0x0000009005007824 */ /* 0x041fe200078e0200 */
[----:B------:R-:W-:-:S03]  /*0080*/  LEA R5, R5, -R5, 0x3 ;  /* 0x8000000505057211 */ /* 0x000fc600078e18ff */
[----:B-1----:R-:W-:-:S05]  /*0090*/  IMAD.WIDE.U32 R22, R0, 0x8, R22 ;  /* 0x0000000800167825 */ /* 0x002fca00078e0016 */
[----:B--2---:R-:W2:Y:S01]  /*00a0*/  LDG.E.64.CONSTANT R18, desc[UR4][R22.64+0x120] ;  /* 0x0001200416127981 */ /* 0x004ea2000c1e9b00 */
[----:B---3--:R-:W-:-:S03]  /*00b0*/  IMAD.WIDE.U32 R20, R5, 0x8, R20 ;  /* 0x0000000805147825 */ /* 0x008fc600078e0014 */
[----:B------:R-:W2:Y:S04]  /*00c0*/  LDG.E.64.CONSTANT R16, desc[UR4][R22.64+0x240] ;  /* 0x0002400416107981 */ /* 0x000ea8000c1e9b00 */
[----:B------:R-:W3:Y:S04]  /*00d0*/  LDG.E.64.CONSTANT R2, desc[UR4][R22.64+0x360] ;  /* 0x0003600416027981 */ /* 0x000ee8000c1e9b00 */
[----:B------:R-:W5:Y:S04]  /*00e0*/  LDG.E.64.CONSTANT R24, desc[UR4][R22.64] ;  /* 0x0000000416187981 */ /* 0x000f68000c1e9b00 */
[----:B------:R-:W5:Y:S04]  /*00f0*/  LDG.E.64.CONSTANT R4, desc[UR4][R20.64+0x8] ;  /* 0x0000080414047981 */ /* 0x000f68000c1e9b00 */
[----:B------:R-:W5:Y:S04]  /*0100*/  LDG.E.64.CONSTANT R6, desc[UR4][R20.64+0x18] ;  /* 0x0000180414067981 */ /* 0x000f68000c1e9b00 */
[----:B------:R-:W5:Y:S04]  /*0110*/  LDG.E.64.CONSTANT R8, desc[UR4][R20.64] ;  /* 0x0000000414087981 */ /* 0x000f68000c1e9b00 */
[----:B------:R-:W5:Y:S01]  /*0120*/  LDG.E.64.CONSTANT R14, desc[UR4][R20.64+0x10] ;  /* 0x00001004140e7981 */ /* 0x000f62000c1e9b00 */
[----:B----4-:R-:W-:Y:S01]  /*0130*/  IMAD.WIDE.U32 R12, R0, 0x8, R12 ;  /* 0x00000008000c7825 */ /* 0x010fe200078e000c */
[----:B--2---:R-:W-:-:S02]  /*0140*/  DMUL R10, R18, R16 ;  /* 0x00000010120a7228 */ /* 0x004fc40000000000 */
[----:B---3--:R-:W-:Y:S02]  /*0150*/  DMUL R18, R18, R2 ;  /* 0x0000000212127228 */ /* 0x008fe40000000000 */
[C---:B-----5:R-:W-:Y:S02]  /*0160*/  DMUL R16, R24.reuse, R16 ;  /* 0x0000001018107228 */ /* 0x060fe40000000000 */
[----:B------:R-:W-:Y:S02]  /*0170*/  DMUL R2, R24, R2 ;  /* 0x0000000218027228 */ /* 0x000fe40000000000 */
[C---:B------:R-:W-:Y:S02]  /*0180*/  DMUL R24, R4.reuse, R10 ;  /* 0x0000000a04187228 */ /* 0x040fe40000000000 */
[----:B------:R-:W-:Y:S02]  /*0190*/  DMUL R4, R4, R18 ;  /* 0x0000001204047228 */ /* 0x000fe40000000000 */
[----:B------:R-:W-:-:S02]  /*01a0*/  DMUL R10, R6, R10 ;  /* 0x0000000a060a7228 */ /* 0x000fc40000000000 */
[----:B------:R-:W-:Y:S02]  /*01b0*/  DMUL R6, R6, R18 ;  /* 0x0000001206067228 */ /* 0x000fe40000000000 */
[C---:B------:R-:W-:Y:S02]  /*01c0*/  DFMA R24, R8.reuse, R16, R24 ;  /* 0x000000100818722b */ /* 0x040fe40000000018 */
[----:B------:R-:W-:Y:S02]  /*01d0*/  DFMA R4, R8, R2, R4 ;  /* 0x000000020804722b */ /* 0x000fe40000000004 */
[C---:B------:R-:W-:Y:S02]  /*01e0*/  DFMA R10, R14.reuse, R16, R10 ;  /* 0x000000100e0a722b */ /* 0x040fe4000000000a */
[----:B------:R-:W-:Y:S01]  /*01f0*/  DFMA R6, R14, R2, R6 ;  /* 0x000000020e06722b */ /* 0x000fe20000000006 */
[----:B------:R-:W-:Y:S04]  /*0200*/  STG.E.64 desc[UR4][R12.64], R24 ;  /* 0x000000180c007986 */ /* 0x000fe8000c101b04 */
[----:B------:R-:W-:Y:S04]  /*0210*/  STG.E.64 desc[UR4][R12.64+0x120], R10 ;  /* 0x0001200a0c007986 */ /* 0x000fe8000c101b04 */
[----:B------:R-:W-:Y:S04]  /*0220*/  STG.E.64 desc[UR4][R12.64+0x240], R4 ;  /* 0x000240040c007986 */ /* 0x000fe8000c101b04 */
[----:B------:R-:W-:Y:S01]  /*0230*/  STG.E.64 desc[UR4][R12.64+0x360], R6 ;  /* 0x000360060c007986 */ /* 0x000fe2000c101b04 */
[----:B------:R-:W-:Y:S05]  /*0240*/  EXIT ;  /* 0x000000000000794d */ /* 0x000fea0003800000 */
.L_x_0:
[----:B------:R-:W-:-:S00]  /*0250*/  BRA `(.L_x_0) ;  /* 0xfffffffc00fc7947 */ /* 0x000fc0000383ffff */
[----:B------:R-:W-:-:S00]  /*0260*/  NOP ;  /* 0x0000000000007918 */ /* 0x000fc00000000000 */
        /* <DEDUP_REMOVED lines=9> */
.L_x_1:


//--------------------- .nv.shared.reserved.0     --------------------------
	.section	.nv.shared.reserved.0,"aw",@nobits
	.weak		__nv_reservedSMEM_offset_0_alias
	.size		__nv_reservedSMEM_offset_0_alias, 0, 64
	.other		__nv_reservedSMEM_offset_0_alias,@"STO_CUDA_RESERVED_SHARED STV_DEFAULT"
__nv_reservedSMEM_offset_0_alias:
	.zero		0
	.zero		64


//--------------------- .nv.constant0._Z10volumeFluxiPKdS0_Pd --------------------------
	.section	.nv.constant0._Z10volumeFluxiPKdS0_Pd,"a",@progbits
	.sectionflags	@""
	.align	4
.nv.constant0._Z10volumeFluxiPKdS0_Pd:
	.zero		928


//--------------------- SYMBOLS --------------------------

	.type		.nv.reservedSmem.offset0,@object
	.size		.nv.reservedSmem.offset0,0x4
